//
// Generated by NVIDIA NVVM Compiler
//
// Compiler Build ID: CL-36424714
// Cuda compilation tools, release 13.0, V13.0.88
// Based on NVVM 20.0.0
//

.version 9.0
.target sm_100
.address_size 64

	// .globl	_Z12mandelKernelPiffffii

.visible .entry _Z12mandelKernelPiffffii(
	.param .u64 .ptr .align 1 _Z12mandelKernelPiffffii_param_0,
	.param .f32 _Z12mandelKernelPiffffii_param_1,
	.param .f32 _Z12mandelKernelPiffffii_param_2,
	.param .f32 _Z12mandelKernelPiffffii_param_3,
	.param .f32 _Z12mandelKernelPiffffii_param_4,
	.param .u32 _Z12mandelKernelPiffffii_param_5,
	.param .u32 _Z12mandelKernelPiffffii_param_6
)
{
	.reg .pred 	%p<4>;
	.reg .b32 	%r<19>;
	.reg .b32 	%f<20>;
	.reg .b64 	%rd<5>;

	ld.param.u64 	%rd1, [_Z12mandelKernelPiffffii_param_0];
	ld.param.f32 	%f9, [_Z12mandelKernelPiffffii_param_1];
	ld.param.f32 	%f10, [_Z12mandelKernelPiffffii_param_2];
	ld.param.f32 	%f11, [_Z12mandelKernelPiffffii_param_3];
	ld.param.f32 	%f12, [_Z12mandelKernelPiffffii_param_4];
	ld.param.u32 	%r7, [_Z12mandelKernelPiffffii_param_5];
	ld.param.u32 	%r5, [_Z12mandelKernelPiffffii_param_6];
	mov.u32 	%r8, %tid.x;
	mov.u32 	%r9, %ctaid.x;
	mov.u32 	%r10, %ntid.x;
	mad.lo.s32 	%r11, %r9, %r10, %r8;
	mov.u32 	%r12, %tid.y;
	mov.u32 	%r13, %ctaid.y;
	mov.u32 	%r14, %ntid.y;
	mad.lo.s32 	%r15, %r13, %r14, %r12;
	mad.lo.s32 	%r1, %r7, %r15, %r11;
	cvt.rn.f32.s32 	%f13, %r11;
	fma.rn.f32 	%f1, %f11, %f13, %f9;
	cvt.rn.f32.u32 	%f14, %r15;
	fma.rn.f32 	%f2, %f12, %f14, %f10;
	setp.lt.s32 	%p1, %r5, 1;
	mov.b32 	%r18, 0;
	@%p1 bra 	$L__BB0_4;
	mov.b32 	%r17, 0;
	mov.f32 	%f18, %f2;
	mov.f32 	%f19, %f1;
$L__BB0_2:
	mul.f32 	%f5, %f19, %f19;
	mul.f32 	%f6, %f18, %f18;
	add.f32 	%f15, %f5, %f6;
	setp.gt.f32 	%p2, %f15, 0f40800000;
	mov.u32 	%r18, %r17;
	@%p2 bra 	$L__BB0_4;
	sub.f32 	%f16, %f5, %f6;
	add.f32 	%f17, %f19, %f19;
	add.f32 	%f19, %f1, %f16;
	fma.rn.f32 	%f18, %f17, %f18, %f2;
	add.s32 	%r17, %r17, 1;
	setp.ne.s32 	%p3, %r17, %r5;
	mov.u32 	%r18, %r5;
	@%p3 bra 	$L__BB0_2;
$L__BB0_4:
	cvta.to.global.u64 	%rd2, %rd1;
	mul.wide.s32 	%rd3, %r1, 4;
	add.s64 	%rd4, %rd2, %rd3;
	st.global.u32 	[%rd4], %r18;
	ret;

}


// ===== COMPILED SASS (sm_100) =====

	.target	sm_100

	.elftype	@"ET_EXEC"


//--------------------- .note.nv.tkinfo           --------------------------
	.section	.note.nv.tkinfo,"",@"SHT_NOTE"
	.sectionflags	@"SHF_NOTE_NV_TKINFO"
	.tkinfo
        /*0018*/ 	.word	0x00000002
        /*0030*/ 	.string	""
        /*0030*/ 	.string	"ptxas"
        /*0030*/ 	.string	"Cuda compilation tools, release 13.0, V13.0.88"
        /*0030*/ 	.string	"Build cuda_13.0.r13.0/compiler.36424714_0"
        /*0030*/ 	.string	"-arch sm_100 -m 64 "



//--------------------- .note.nv.cuinfo           --------------------------
	.section	.note.nv.cuinfo,"",@"SHT_NOTE"
	.sectionflags	@"SHF_NOTE_NV_CUINFO"
        /*0018*/ 	.short	0x0002
        /*001a*/ 	.short	0x0064
        /*001c*/ 	.short	0x0082
	.zero		2


//--------------------- .nv.info                  --------------------------
	.section	.nv.info,"",@"SHT_CUDA_INFO"
	.align	4


	//----- nvinfo : EIATTR_REGCOUNT
	.align		4
        /*0000*/ 	.byte	0x04, 0x2f
        /*0002*/ 	.short	(.L_1 - .L_0)
	.align		4
.L_0:
        /*0004*/ 	.word	index@(_Z12mandelKernelPiffffii)
        /*0008*/ 	.word	0x00000010


	//----- nvinfo : EIATTR_FRAME_SIZE
	.align		4
.L_1:
        /*000c*/ 	.byte	0x04, 0x11
        /*000e*/ 	.short	(.L_3 - .L_2)
	.align		4
.L_2:
        /*0010*/ 	.word	index@(_Z12mandelKernelPiffffii)
        /*0014*/ 	.word	0x00000000


	//----- nvinfo : EIATTR_MIN_STACK_SIZE
	.align		4
.L_3:
        /*0018*/ 	.byte	0x04, 0x12
        /*001a*/ 	.short	(.L_5 - .L_4)
	.align		4
.L_4:
        /*001c*/ 	.word	index@(_Z12mandelKernelPiffffii)
        /*0020*/ 	.word	0x00000000
.L_5:


//--------------------- .nv.compat                --------------------------
	.section	.nv.compat,"",@"SHT_CUDA_COMPAT_INFO"
	.align	4
        /*0000*/ 	.byte	0x02, 0x09, 0x00, 0x00, 0x02, 0x02, 0x01, 0x00, 0x02, 0x05, 0x05, 0x00, 0x03, 0x07, 0x01, 0x01
        /*0010*/ 	.byte	0x02, 0x03, 0x00, 0x00, 0x02, 0x06, 0x01, 0x00, 0x04, 0x0b, 0x08, 0x00, 0x01, 0x00, 0x00, 0x00
        /*0020*/ 	.byte	0x00, 0x00, 0x00, 0x00


//--------------------- .nv.info._Z12mandelKernelPiffffii --------------------------
	.section	.nv.info._Z12mandelKernelPiffffii,"",@"SHT_CUDA_INFO"
	.sectionflags	@""
	.align	4


	//----- nvinfo : EIATTR_CUDA_API_VERSION
	.align		4
        /*0000*/ 	.byte	0x04, 0x37
        /*0002*/ 	.short	(.L_7 - .L_6)
.L_6:
        /*0004*/ 	.word	0x00000082


	//----- nvinfo : EIATTR_KPARAM_INFO
	.align		4
.L_7:
        /*0008*/ 	.byte	0x04, 0x17
        /*000a*/ 	.short	(.L_9 - .L_8)
.L_8:
        /*000c*/ 	.word	0x00000000
        /*0010*/ 	.short	0x0006
        /*0012*/ 	.short	0x001c
        /*0014*/ 	.byte	0x00, 0xf0, 0x11, 0x00


	//----- nvinfo : EIATTR_KPARAM_INFO
	.align		4
.L_9:
        /*0018*/ 	.byte	0x04, 0x17
        /*001a*/ 	.short	(.L_11 - .L_10)
.L_10:
        /*001c*/ 	.word	0x00000000
        /*0020*/ 	.short	0x0005
        /*0022*/ 	.short	0x0018
        /*0024*/ 	.byte	0x00, 0xf0, 0x11, 0x00


	//----- nvinfo : EIATTR_KPARAM_INFO
	.align		4
.L_11:
        /*0028*/ 	.byte	0x04, 0x17
        /*002a*/ 	.short	(.L_13 - .L_12)
.L_12:
        /*002c*/ 	.word	0x00000000
        /*0030*/ 	.short	0x0004
        /*0032*/ 	.short	0x0014
        /*0034*/ 	.byte	0x00, 0xf0, 0x11, 0x00


	//----- nvinfo : EIATTR_KPARAM_INFO
	.align		4
.L_13:
        /*0038*/ 	.byte	0x04, 0x17
        /*003a*/ 	.short	(.L_15 - .L_14)
.L_14:
        /*003c*/ 	.word	0x00000000
        /*0040*/ 	.short	0x0003
        /*0042*/ 	.short	0x0010
        /*0044*/ 	.byte	0x00, 0xf0, 0x11, 0x00


	//----- nvinfo : EIATTR_KPARAM_INFO
	.align		4
.L_15:
        /*0048*/ 	.byte	0x04, 0x17
        /*004a*/ 	.short	(.L_17 - .L_16)
.L_16:
        /*004c*/ 	.word	0x00000000
        /*0050*/ 	.short	0x0002
        /*0052*/ 	.short	0x000c
        /*0054*/ 	.byte	0x00, 0xf0, 0x11, 0x00


	//----- nvinfo : EIATTR_KPARAM_INFO
	.align		4
.L_17:
        /*0058*/ 	.byte	0x04, 0x17
        /*005a*/ 	.short	(.L_19 - .L_18)
.L_18:
        /*005c*/ 	.word	0x00000000
        /*0060*/ 	.short	0x0001
        /*0062*/ 	.short	0x0008
        /*0064*/ 	.byte	0x00, 0xf0, 0x11, 0x00


	//----- nvinfo : EIATTR_KPARAM_INFO
	.align		4
.L_19:
        /*0068*/ 	.byte	0x04, 0x17
        /*006a*/ 	.short	(.L_21 - .L_20)
.L_20:
        /*006c*/ 	.word	0x00000000
        /*0070*/ 	.short	0x0000
        /*0072*/ 	.short	0x0000
        /*0074*/ 	.byte	0x00, 0xf5, 0x21, 0x00


	//----- nvinfo : EIATTR_SPARSE_MMA_MASK
	.align		4
.L_21:
        /*0078*/ 	.byte	0x03, 0x50
        /*007a*/ 	.short	0x0000


	//----- nvinfo : EIATTR_MAXREG_COUNT
	.align		4
        /*007c*/ 	.byte	0x03, 0x1b
        /*007e*/ 	.short	0x00ff


	//----- nvinfo : EIATTR_MERCURY_ISA_VERSION
	.align		4
        /*0080*/ 	.byte	0x03, 0x5f
        /*0082*/ 	.short	0x0101


	//----- nvinfo : EIATTR_VRC_CTA_INIT_COUNT
	.align		4
        /*0084*/ 	.byte	0x02, 0x4a
	.zero		1
	.zero		1


	//----- nvinfo : EIATTR_EXIT_INSTR_OFFSETS
	.align		4
        /*0088*/ 	.byte	0x04, 0x1c
        /*008a*/ 	.short	(.L_23 - .L_22)


	//   ....[0]....
.L_22:
        /*008c*/ 	.word	0x000002b0


	//----- nvinfo : EIATTR_CRS_STACK_SIZE
	.align		4
.L_23:
        /*0090*/ 	.byte	0x04, 0x1e
        /*0092*/ 	.short	(.L_25 - .L_24)
.L_24:
        /*0094*/ 	.word	0x00000000


	//----- nvinfo : EIATTR_CBANK_PARAM_SIZE
	.align		4
.L_25:
        /*0098*/ 	.byte	0x03, 0x19
        /*009a*/ 	.short	0x0020


	//----- nvinfo : EIATTR_PARAM_CBANK
	.align		4
        /*009c*/ 	.byte	0x04, 0x0a
        /*009e*/ 	.short	(.L_27 - .L_26)
	.align		4
.L_26:
        /*00a0*/ 	.word	index@(.nv.constant0._Z12mandelKernelPiffffii)
        /*00a4*/ 	.short	0x0380
        /*00a6*/ 	.short	0x0020


	//----- nvinfo : EIATTR_SW_WAR
	.align		4
.L_27:
        /*00a8*/ 	.byte	0x04, 0x36
        /*00aa*/ 	.short	(.L_29 - .L_28)
.L_28:
        /*00ac*/ 	.word	0x00000008
.L_29:


//--------------------- .nv.callgraph             --------------------------
	.section	.nv.callgraph,"",@"SHT_CUDA_CALLGRAPH"
	.align	4
	.sectionentsize	8
	.align		4
        /*0000*/ 	.word	0x00000000
	.align		4
        /*0004*/ 	.word	0xffffffff
	.align		4
        /*0008*/ 	.word	0x00000000
	.align		4
        /*000c*/ 	.word	0xfffffffe
	.align		4
        /*0010*/ 	.word	0x00000000
	.align		4
        /*0014*/ 	.word	0xfffffffd
	.align		4
        /*0018*/ 	.word	0x00000000
	.align		4
        /*001c*/ 	.word	0xfffffffc


//--------------------- .text._Z12mandelKernelPiffffii --------------------------
	.section	.text._Z12mandelKernelPiffffii,"ax",@progbits
	.align	128
        .global         _Z12mandelKernelPiffffii
        .type           _Z12mandelKernelPiffffii,@function
        .size           _Z12mandelKernelPiffffii,(.L_x_4 - _Z12mandelKernelPiffffii)
        .other          _Z12mandelKernelPiffffii,@"STO_CUDA_ENTRY STV_DEFAULT"
_Z12mandelKernelPiffffii:
.text._Z12mandelKernelPiffffii:
[----:B------:R-:W-:Y:S01]  /*0000*/  LDC R1, c[0x0][0x37c] ;  /* 0x0000df00ff017b82 */ /* 0x000fe20000000800 */
[----:B------:R-:W0:Y:S07]  /*0010*/  S2R R0, SR_TID.X ;  /* 0x0000000000007919 */ /* 0x000e2e0000002100 */
[----:B------:R-:W0:Y:S01]  /*0020*/  S2UR UR4, SR_CTAID.X ;  /* 0x00000000000479c3 */ /* 0x000e220000002500 */
[----:B------:R-:W1:Y:S01]  /*0030*/  LDCU.128 UR8, c[0x0][0x390] ;  /* 0x00007200ff0877ac */ /* 0x000e620008000c00 */
[----:B------:R-:W2:Y:S06]  /*0040*/  S2R R2, SR_TID.Y ;  /* 0x0000000000027919 */ /* 0x000eac0000002200 */
[----:B------:R-:W0:Y:S08]  /*0050*/  LDC R3, c[0x0][0x360] ;  /* 0x0000d800ff037b82 */ /* 0x000e300000000800 */
[----:B------:R-:W2:Y:S01]  /*0060*/  S2UR UR5, SR_CTAID.Y ;  /* 0x00000000000579c3 */ /* 0x000ea20000002600 */
[----:B-1----:R-:W-:-:S07]  /*0070*/  UISETP.GE.AND UP0, UPT, UR11, 0x1, UPT ;  /* 0x000000010b00788c */ /* 0x002fce000bf06270 */
[----:B------:R-:W2:Y:S08]  /*0080*/  LDC R5, c[0x0][0x364] ;  /* 0x0000d900ff057b82 */ /* 0x000eb00000000800 */
[----:B------:R-:W1:Y:S01]  /*0090*/  LDC.64 R8, c[0x0][0x388] ;  /* 0x0000e200ff087b82 */ /* 0x000e620000000a00 */
[----:B0-----:R-:W-:-:S05]  /*00a0*/  IMAD R0, R3, UR4, R0 ;  /* 0x0000000403007c24 */ /* 0x001fca000f8e0200 */
[----:B------:R-:W-:Y:S01]  /*00b0*/  I2FP.F32.S32 R7, R0 ;  /* 0x0000000000077245 */ /* 0x000fe20000201400 */
[----:B--2---:R-:W-:Y:S01]  /*00c0*/  IMAD R3, R5, UR5, R2 ;  /* 0x0000000505037c24 */ /* 0x004fe2000f8e0202 */
[----:B------:R-:W0:Y:S03]  /*00d0*/  LDCU.64 UR4, c[0x0][0x358] ;  /* 0x00006b00ff0477ac */ /* 0x000e260008000a00 */
[----:B------:R-:W-:Y:S01]  /*00e0*/  IMAD R5, R3, UR10, R0 ;  /* 0x0000000a03057c24 */ /* 0x000fe2000f8e0200 */
[----:B------:R-:W-:Y:S01]  /*00f0*/  I2FP.F32.U32 R2, R3 ;  /* 0x0000000300027245 */ /* 0x000fe20000201000 */
[----:B-1----:R-:W-:-:S04]  /*0100*/  FFMA R7, R7, UR8, R8 ;  /* 0x0000000807077c23 */ /* 0x002fc80008000008 */
[----:B------:R-:W-:Y:S01]  /*0110*/  FFMA R2, R2, UR9, R9 ;  /* 0x0000000902027c23 */ /* 0x000fe20008000009 */
[----:B------:R-:W-:Y:S01]  /*0120*/  HFMA2 R9, -RZ, RZ, 0, 0 ;  /* 0x00000000ff097431 */ /* 0x000fe200000001ff */
[----:B------:R-:W-:Y:S06]  /*0130*/  BRA.U !UP0, `(.L_x_0) ;  /* 0x0000000108507547 */ /* 0x000fec000b800000 */
[----:B------:R-:W-:Y:S01]  /*0140*/  BSSY.RECONVERGENT B0, `(.L_x_0) ;  /* 0x0000013000007945 */ /* 0x000fe20003800200 */
[----:B------:R-:W-:Y:S01]  /*0150*/  MOV R9, RZ ;  /* 0x000000ff00097202 */ /* 0x000fe20000000f00 */
[----:B------:R-:W1:Y:S01]  /*0160*/  LDCU UR6, c[0x0][0x39c] ;  /* 0x00007380ff0677ac */ /* 0x000e620008000800 */
[----:B------:R-:W-:Y:S02]  /*0170*/  MOV R3, R2 ;  /* 0x0000000200037202 */ /* 0x000fe40000000f00 */
[----:B------:R-:W-:Y:S01]  /*0180*/  MOV R0, R7 ;  /* 0x0000000700007202 */ /* 0x000fe20000000f00 */
[----:B------:R-:W2:Y:S06]  /*0190*/  LDCU UR7, c[0x0][0x39c] ;  /* 0x00007380ff0777ac */ /* 0x000eac0008000800 */
.L_x_2:
[----:B------:R-:W-:Y:S01]  /*01a0*/  FMUL R4, R0, R0 ;  /* 0x0000000000047220 */ /* 0x000fe20000400000 */
[----:B------:R-:W-:-:S04]  /*01b0*/  FMUL R13, R3, R3 ;  /* 0x00000003030d7220 */ /* 0x000fc80000400000 */
[----:B------:R-:W-:-:S05]  /*01c0*/  FADD R6, R4, R13 ;  /* 0x0000000d04067221 */ /* 0x000fca0000000000 */
[----:B------:R-:W-:-:S13]  /*01d0*/  FSETP.GT.AND P0, PT, R6, 4, PT ;  /* 0x408000000600780b */ /* 0x000fda0003f04000 */
[----:B------:R-:W-:Y:S05]  /*01e0*/  @P0 BRA `(.L_x_1) ;  /* 0x0000000000200947 */ /* 0x000fea0003800000 */
[----:B------:R-:W-:Y:S01]  /*01f0*/  IADD3 R9, PT, PT, R9, 0x1, RZ ;  /* 0x0000000109097810 */ /* 0x000fe20007ffe0ff */
[----:B------:R-:W-:Y:S01]  /*0200*/  FADD R11, R0, R0 ;  /* 0x00000000000b7221 */ /* 0x000fe20000000000 */
[----:B------:R-:W-:Y:S02]  /*0210*/  FADD R0, R4, -R13 ;  /* 0x8000000d04007221 */ /* 0x000fe40000000000 */
[----:B--2---:R-:W-:Y:S01]  /*0220*/  ISETP.NE.AND P0, PT, R9, UR7, PT ;  /* 0x0000000709007c0c */ /* 0x004fe2000bf05270 */
[----:B------:R-:W-:Y:S01]  /*0230*/  FFMA R3, R11, R3, R2 ;  /* 0x000000030b037223 */ /* 0x000fe20000000002 */
[----:B------:R-:W-:-:S11]  /*0240*/  FADD R0, R7, R0 ;  /* 0x0000000007007221 */ /* 0x000fd60000000000 */
[----:B------:R-:W-:Y:S05]  /*0250*/  @P0 BRA `(.L_x_2) ;  /* 0xfffffffc00d00947 */ /* 0x000fea000383ffff */
[----:B-1----:R-:W-:-:S07]  /*0260*/  MOV R9, UR6 ;  /* 0x0000000600097c02 */ /* 0x002fce0008000f00 */
.L_x_1:
[----:B012---:R-:W-:Y:S05]  /*0270*/  BSYNC.RECONVERGENT B0 ;  /* 0x0000000000007941 */ /* 0x007fea0003800200 */
.L_x_0:
[----:B------:R-:W1:Y:S02]  /*0280*/  LDC.64 R2, c[0x0][0x380] ;  /* 0x0000e000ff027b82 */ /* 0x000e640000000a00 */
[----:B-1----:R-:W-:-:S05]  /*0290*/  IMAD.WIDE R2, R5, 0x4, R2 ;  /* 0x0000000405027825 */ /* 0x002fca00078e0202 */
[----:B0-----:R-:W-:Y:S01]  /*02a0*/  STG.E desc[UR4][R2.64], R9 ;  /* 0x0000000902007986 */ /* 0x001fe2000c101904 */
[----:B------:R-:W-:Y:S05]  /*02b0*/  EXIT ;  /* 0x000000000000794d */ /* 0x000fea0003800000 */
.L_x_3:
[----:B------:R-:W-:-:S00]  /*02c0*/  BRA `(.L_x_3) ;  /* 0xfffffffc00fc7947 */ /* 0x000fc0000383ffff */
[----:B------:R-:W-:-:S00]  /*02d0*/  NOP ;  /* 0x0000000000007918 */ /* 0x000fc00000000000 */
        /* <DEDUP_REMOVED lines=10> */
.L_x_4:


//--------------------- .nv.shared.reserved.0     --------------------------
	.section	.nv.shared.reserved.0,"aw",@nobits
	.weak		__nv_reservedSMEM_offset_0_alias
	.size		__nv_reservedSMEM_offset_0_alias, 0, 64
	.other		__nv_reservedSMEM_offset_0_alias,@"STO_CUDA_RESERVED_SHARED STV_DEFAULT"
__nv_reservedSMEM_offset_0_alias:
	.zero		0
	.zero		64


//--------------------- .nv.constant0._Z12mandelKernelPiffffii --------------------------
	.section	.nv.constant0._Z12mandelKernelPiffffii,"a",@progbits
	.sectionflags	@""
	.align	4
.nv.constant0._Z12mandelKernelPiffffii:
	.zero		928


//--------------------- SYMBOLS --------------------------

	.type		.nv.reservedSmem.offset0,@object
	.size		.nv.reservedSmem.offset0,0x4
